//
// Generated by NVIDIA NVVM Compiler
//
// Compiler Build ID: CL-36424714
// Cuda compilation tools, release 13.0, V13.0.88
// Based on NVVM 20.0.0
//

.version 9.0
.target sm_100
.address_size 64

	// .globl	_Z18computeSingleEntryPfS_S_iii

.visible .entry _Z18computeSingleEntryPfS_S_iii(
	.param .u64 .ptr .align 1 _Z18computeSingleEntryPfS_S_iii_param_0,
	.param .u64 .ptr .align 1 _Z18computeSingleEntryPfS_S_iii_param_1,
	.param .u64 .ptr .align 1 _Z18computeSingleEntryPfS_S_iii_param_2,
	.param .u32 _Z18computeSingleEntryPfS_S_iii_param_3,
	.param .u32 _Z18computeSingleEntryPfS_S_iii_param_4,
	.param .u32 _Z18computeSingleEntryPfS_S_iii_param_5
)
{
	.reg .pred 	%p<19>;
	.reg .b32 	%r<73>;
	.reg .b32 	%f<68>;
	.reg .b64 	%rd<99>;

	ld.param.u64 	%rd11, [_Z18computeSingleEntryPfS_S_iii_param_0];
	ld.param.u64 	%rd12, [_Z18computeSingleEntryPfS_S_iii_param_1];
	ld.param.u64 	%rd9, [_Z18computeSingleEntryPfS_S_iii_param_2];
	ld.param.u32 	%r40, [_Z18computeSingleEntryPfS_S_iii_param_3];
	ld.param.u32 	%r38, [_Z18computeSingleEntryPfS_S_iii_param_4];
	ld.param.u32 	%r39, [_Z18computeSingleEntryPfS_S_iii_param_5];
	cvta.to.global.u64 	%rd1, %rd12;
	cvta.to.global.u64 	%rd2, %rd11;
	mov.u32 	%r41, %tid.y;
	mov.u32 	%r42, %ctaid.y;
	mov.u32 	%r43, %ntid.y;
	mad.lo.s32 	%r1, %r42, %r43, %r41;
	mov.u32 	%r44, %tid.x;
	mov.u32 	%r45, %ctaid.x;
	mov.u32 	%r46, %ntid.x;
	mad.lo.s32 	%r2, %r45, %r46, %r44;
	setp.ge.s32 	%p4, %r1, %r40;
	mov.pred 	%p18, -1;
	mov.b64 	%rd97, 0;
	@%p4 bra 	$L__BB0_3;
	setp.lt.s32 	%p6, %r2, 0;
	setp.ge.s32 	%p7, %r2, %r39;
	or.pred  	%p8, %p6, %p7;
	@%p8 bra 	$L__BB0_3;
	mul.lo.s32 	%r47, %r39, %r1;
	cvt.s64.s32 	%rd14, %r47;
	cvt.u64.u32 	%rd15, %r2;
	add.s64 	%rd16, %rd14, %rd15;
	cvta.to.global.u64 	%rd17, %rd9;
	shl.b64 	%rd18, %rd16, 2;
	add.s64 	%rd97, %rd17, %rd18;
	setp.eq.s64 	%p18, %rd9, 0;
$L__BB0_3:
	@%p18 bra 	$L__BB0_17;
	setp.lt.s32 	%p9, %r38, 1;
	mov.f32 	%f67, 0f00000000;
	@%p9 bra 	$L__BB0_16;
	mul.lo.s32 	%r3, %r38, %r1;
	cvt.u64.u32 	%rd5, %r2;
	and.b32  	%r4, %r38, 7;
	setp.lt.u32 	%p10, %r38, 8;
	mov.f32 	%f67, 0f00000000;
	mov.b32 	%r71, 0;
	@%p10 bra 	$L__BB0_8;
	and.b32  	%r71, %r38, 2147483640;
	neg.s32 	%r69, %r71;
	shl.b32 	%r7, %r39, 3;
	mul.lo.s32 	%r67, %r39, 7;
	mul.lo.s32 	%r66, %r39, 6;
	mul.lo.s32 	%r65, %r39, 5;
	shl.b32 	%r64, %r39, 2;
	mul.lo.s32 	%r63, %r39, 3;
	shl.b32 	%r62, %r39, 1;
	mul.wide.u32 	%rd19, %r3, 4;
	add.s64 	%rd20, %rd19, %rd2;
	add.s64 	%rd98, %rd20, 16;
	mov.f32 	%f67, 0f00000000;
	mov.b32 	%r68, 0;
	mov.u32 	%r61, %r39;
$L__BB0_7:
	.pragma "nounroll";
	cvt.s64.s32 	%rd21, %r68;
	add.s64 	%rd22, %rd21, %rd5;
	shl.b64 	%rd23, %rd22, 2;
	add.s64 	%rd24, %rd1, %rd23;
	ld.global.f32 	%f17, [%rd98+-16];
	ld.global.f32 	%f18, [%rd24];
	fma.rn.f32 	%f19, %f17, %f18, %f67;
	cvt.s64.s32 	%rd25, %r61;
	add.s64 	%rd26, %rd25, %rd5;
	shl.b64 	%rd27, %rd26, 2;
	add.s64 	%rd28, %rd1, %rd27;
	ld.global.f32 	%f20, [%rd98+-12];
	ld.global.f32 	%f21, [%rd28];
	fma.rn.f32 	%f22, %f20, %f21, %f19;
	cvt.s64.s32 	%rd29, %r62;
	add.s64 	%rd30, %rd29, %rd5;
	shl.b64 	%rd31, %rd30, 2;
	add.s64 	%rd32, %rd1, %rd31;
	ld.global.f32 	%f23, [%rd98+-8];
	ld.global.f32 	%f24, [%rd32];
	fma.rn.f32 	%f25, %f23, %f24, %f22;
	cvt.s64.s32 	%rd33, %r63;
	add.s64 	%rd34, %rd33, %rd5;
	shl.b64 	%rd35, %rd34, 2;
	add.s64 	%rd36, %rd1, %rd35;
	ld.global.f32 	%f26, [%rd98+-4];
	ld.global.f32 	%f27, [%rd36];
	fma.rn.f32 	%f28, %f26, %f27, %f25;
	cvt.s64.s32 	%rd37, %r64;
	add.s64 	%rd38, %rd37, %rd5;
	shl.b64 	%rd39, %rd38, 2;
	add.s64 	%rd40, %rd1, %rd39;
	ld.global.f32 	%f29, [%rd98];
	ld.global.f32 	%f30, [%rd40];
	fma.rn.f32 	%f31, %f29, %f30, %f28;
	cvt.s64.s32 	%rd41, %r65;
	add.s64 	%rd42, %rd41, %rd5;
	shl.b64 	%rd43, %rd42, 2;
	add.s64 	%rd44, %rd1, %rd43;
	ld.global.f32 	%f32, [%rd98+4];
	ld.global.f32 	%f33, [%rd44];
	fma.rn.f32 	%f34, %f32, %f33, %f31;
	cvt.s64.s32 	%rd45, %r66;
	add.s64 	%rd46, %rd45, %rd5;
	shl.b64 	%rd47, %rd46, 2;
	add.s64 	%rd48, %rd1, %rd47;
	ld.global.f32 	%f35, [%rd98+8];
	ld.global.f32 	%f36, [%rd48];
	fma.rn.f32 	%f37, %f35, %f36, %f34;
	cvt.s64.s32 	%rd49, %r67;
	add.s64 	%rd50, %rd49, %rd5;
	shl.b64 	%rd51, %rd50, 2;
	add.s64 	%rd52, %rd1, %rd51;
	ld.global.f32 	%f38, [%rd98+12];
	ld.global.f32 	%f39, [%rd52];
	fma.rn.f32 	%f67, %f38, %f39, %f37;
	add.s32 	%r69, %r69, 8;
	add.s32 	%r68, %r68, %r7;
	add.s32 	%r67, %r67, %r7;
	add.s32 	%r66, %r66, %r7;
	add.s32 	%r65, %r65, %r7;
	add.s32 	%r64, %r64, %r7;
	add.s32 	%r63, %r63, %r7;
	add.s32 	%r62, %r62, %r7;
	add.s64 	%rd98, %rd98, 32;
	add.s32 	%r61, %r61, %r7;
	setp.ne.s32 	%p11, %r69, 0;
	@%p11 bra 	$L__BB0_7;
$L__BB0_8:
	setp.eq.s32 	%p12, %r4, 0;
	@%p12 bra 	$L__BB0_16;
	and.b32  	%r33, %r38, 3;
	setp.lt.u32 	%p13, %r4, 4;
	@%p13 bra 	$L__BB0_11;
	add.s32 	%r50, %r71, %r3;
	mul.wide.u32 	%rd53, %r50, 4;
	add.s64 	%rd54, %rd2, %rd53;
	mul.lo.s32 	%r51, %r71, %r39;
	cvt.s64.s32 	%rd55, %r51;
	add.s64 	%rd56, %rd55, %rd5;
	shl.b64 	%rd57, %rd56, 2;
	add.s64 	%rd58, %rd1, %rd57;
	ld.global.f32 	%f41, [%rd54];
	ld.global.f32 	%f42, [%rd58];
	fma.rn.f32 	%f43, %f41, %f42, %f67;
	cvt.u64.u32 	%rd59, %r3;
	cvt.u64.u32 	%rd60, %r71;
	add.s64 	%rd61, %rd60, %rd59;
	shl.b64 	%rd62, %rd61, 2;
	add.s64 	%rd63, %rd2, %rd62;
	add.s32 	%r52, %r51, %r39;
	cvt.s64.s32 	%rd64, %r52;
	add.s64 	%rd65, %rd64, %rd5;
	shl.b64 	%rd66, %rd65, 2;
	add.s64 	%rd67, %rd1, %rd66;
	ld.global.f32 	%f44, [%rd63+4];
	ld.global.f32 	%f45, [%rd67];
	fma.rn.f32 	%f46, %f44, %f45, %f43;
	add.s32 	%r53, %r52, %r39;
	cvt.s64.s32 	%rd68, %r53;
	add.s64 	%rd69, %rd68, %rd5;
	shl.b64 	%rd70, %rd69, 2;
	add.s64 	%rd71, %rd1, %rd70;
	ld.global.f32 	%f47, [%rd63+8];
	ld.global.f32 	%f48, [%rd71];
	fma.rn.f32 	%f49, %f47, %f48, %f46;
	add.s32 	%r54, %r53, %r39;
	cvt.s64.s32 	%rd72, %r54;
	add.s64 	%rd73, %rd72, %rd5;
	shl.b64 	%rd74, %rd73, 2;
	add.s64 	%rd75, %rd1, %rd74;
	ld.global.f32 	%f50, [%rd63+12];
	ld.global.f32 	%f51, [%rd75];
	fma.rn.f32 	%f67, %f50, %f51, %f49;
	add.s32 	%r71, %r71, 4;
$L__BB0_11:
	setp.eq.s32 	%p14, %r33, 0;
	@%p14 bra 	$L__BB0_16;
	setp.eq.s32 	%p15, %r33, 1;
	@%p15 bra 	$L__BB0_14;
	add.s32 	%r55, %r71, %r3;
	mul.wide.u32 	%rd76, %r55, 4;
	add.s64 	%rd77, %rd2, %rd76;
	mul.lo.s32 	%r56, %r71, %r39;
	cvt.s64.s32 	%rd78, %r56;
	add.s64 	%rd79, %rd78, %rd5;
	shl.b64 	%rd80, %rd79, 2;
	add.s64 	%rd81, %rd1, %rd80;
	ld.global.f32 	%f53, [%rd77];
	ld.global.f32 	%f54, [%rd81];
	fma.rn.f32 	%f55, %f53, %f54, %f67;
	cvt.u64.u32 	%rd82, %r3;
	cvt.u64.u32 	%rd83, %r71;
	add.s64 	%rd84, %rd83, %rd82;
	shl.b64 	%rd85, %rd84, 2;
	add.s64 	%rd86, %rd2, %rd85;
	add.s32 	%r57, %r56, %r39;
	cvt.s64.s32 	%rd87, %r57;
	add.s64 	%rd88, %rd87, %rd5;
	shl.b64 	%rd89, %rd88, 2;
	add.s64 	%rd90, %rd1, %rd89;
	ld.global.f32 	%f56, [%rd86+4];
	ld.global.f32 	%f57, [%rd90];
	fma.rn.f32 	%f67, %f56, %f57, %f55;
	add.s32 	%r71, %r71, 2;
$L__BB0_14:
	and.b32  	%r58, %r38, 1;
	setp.eq.b32 	%p16, %r58, 1;
	not.pred 	%p17, %p16;
	@%p17 bra 	$L__BB0_16;
	add.s32 	%r59, %r71, %r3;
	mul.wide.u32 	%rd91, %r59, 4;
	add.s64 	%rd92, %rd2, %rd91;
	mul.lo.s32 	%r60, %r71, %r39;
	cvt.s64.s32 	%rd93, %r60;
	add.s64 	%rd94, %rd93, %rd5;
	shl.b64 	%rd95, %rd94, 2;
	add.s64 	%rd96, %rd1, %rd95;
	ld.global.f32 	%f58, [%rd92];
	ld.global.f32 	%f59, [%rd96];
	fma.rn.f32 	%f67, %f58, %f59, %f67;
$L__BB0_16:
	st.global.f32 	[%rd97], %f67;
$L__BB0_17:
	ret;

}


// ===== COMPILED SASS (sm_100) =====

	.target	sm_100

	.elftype	@"ET_EXEC"


//--------------------- .note.nv.tkinfo           --------------------------
	.section	.note.nv.tkinfo,"",@"SHT_NOTE"
	.sectionflags	@"SHF_NOTE_NV_TKINFO"
	.tkinfo
        /*0018*/ 	.word	0x00000002
        /*0030*/ 	.string	""
        /*0030*/ 	.string	"ptxas"
        /*0030*/ 	.string	"Cuda compilation tools, release 13.0, V13.0.88"
        /*0030*/ 	.string	"Build cuda_13.0.r13.0/compiler.36424714_0"
        /*0030*/ 	.string	"-arch sm_100 -m 64 "



//--------------------- .note.nv.cuinfo           --------------------------
	.section	.note.nv.cuinfo,"",@"SHT_NOTE"
	.sectionflags	@"SHF_NOTE_NV_CUINFO"
        /*0018*/ 	.short	0x0002
        /*001a*/ 	.short	0x0064
        /*001c*/ 	.short	0x0082
	.zero		2


//--------------------- .nv.info                  --------------------------
	.section	.nv.info,"",@"SHT_CUDA_INFO"
	.align	4


	//----- nvinfo : EIATTR_REGCOUNT
	.align		4
        /*0000*/ 	.byte	0x04, 0x2f
        /*0002*/ 	.short	(.L_1 - .L_0)
	.align		4
.L_0:
        /*0004*/ 	.word	index@(_Z18computeSingleEntryPfS_S_iii)
        /*0008*/ 	.word	0x00000020


	//----- nvinfo : EIATTR_FRAME_SIZE
	.align		4
.L_1:
        /*000c*/ 	.byte	0x04, 0x11
        /*000e*/ 	.short	(.L_3 - .L_2)
	.align		4
.L_2:
        /*0010*/ 	.word	index@(_Z18computeSingleEntryPfS_S_iii)
        /*0014*/ 	.word	0x00000000


	//----- nvinfo : EIATTR_MIN_STACK_SIZE
	.align		4
.L_3:
        /*0018*/ 	.byte	0x04, 0x12
        /*001a*/ 	.short	(.L_5 - .L_4)
	.align		4
.L_4:
        /*001c*/ 	.word	index@(_Z18computeSingleEntryPfS_S_iii)
        /*0020*/ 	.word	0x00000000
.L_5:


//--------------------- .nv.compat                --------------------------
	.section	.nv.compat,"",@"SHT_CUDA_COMPAT_INFO"
	.align	4
        /*0000*/ 	.byte	0x02, 0x09, 0x00, 0x00, 0x02, 0x02, 0x01, 0x00, 0x02, 0x05, 0x05, 0x00, 0x03, 0x07, 0x01, 0x01
        /*0010*/ 	.byte	0x02, 0x03, 0x00, 0x00, 0x02, 0x06, 0x01, 0x00, 0x04, 0x0b, 0x08, 0x00, 0x09, 0x00, 0x00, 0x00
        /*0020*/ 	.byte	0x00, 0x00, 0x00, 0x00


//--------------------- .nv.info._Z18computeSingleEntryPfS_S_iii --------------------------
	.section	.nv.info._Z18computeSingleEntryPfS_S_iii,"",@"SHT_CUDA_INFO"
	.sectionflags	@""
	.align	4


	//----- nvinfo : EIATTR_CUDA_API_VERSION
	.align		4
        /*0000*/ 	.byte	0x04, 0x37
        /*0002*/ 	.short	(.L_7 - .L_6)
.L_6:
        /*0004*/ 	.word	0x00000082


	//----- nvinfo : EIATTR_KPARAM_INFO
	.align		4
.L_7:
        /*0008*/ 	.byte	0x04, 0x17
        /*000a*/ 	.short	(.L_9 - .L_8)
.L_8:
        /*000c*/ 	.word	0x00000000
        /*0010*/ 	.short	0x0005
        /*0012*/ 	.short	0x0020
        /*0014*/ 	.byte	0x00, 0xf0, 0x11, 0x00


	//----- nvinfo : EIATTR_KPARAM_INFO
	.align		4
.L_9:
        /*0018*/ 	.byte	0x04, 0x17
        /*001a*/ 	.short	(.L_11 - .L_10)
.L_10:
        /*001c*/ 	.word	0x00000000
        /*0020*/ 	.short	0x0004
        /*0022*/ 	.short	0x001c
        /*0024*/ 	.byte	0x00, 0xf0, 0x11, 0x00


	//----- nvinfo : EIATTR_KPARAM_INFO
	.align		4
.L_11:
        /*0028*/ 	.byte	0x04, 0x17
        /*002a*/ 	.short	(.L_13 - .L_12)
.L_12:
        /*002c*/ 	.word	0x00000000
        /*0030*/ 	.short	0x0003
        /*0032*/ 	.short	0x0018
        /*0034*/ 	.byte	0x00, 0xf0, 0x11, 0x00


	//----- nvinfo : EIATTR_KPARAM_INFO
	.align		4
.L_13:
        /*0038*/ 	.byte	0x04, 0x17
        /*003a*/ 	.short	(.L_15 - .L_14)
.L_14:
        /*003c*/ 	.word	0x00000000
        /*0040*/ 	.short	0x0002
        /*0042*/ 	.short	0x0010
        /*0044*/ 	.byte	0x00, 0xf5, 0x21, 0x00


	//----- nvinfo : EIATTR_KPARAM_INFO
	.align		4
.L_15:
        /*0048*/ 	.byte	0x04, 0x17
        /*004a*/ 	.short	(.L_17 - .L_16)
.L_16:
        /*004c*/ 	.word	0x00000000
        /*0050*/ 	.short	0x0001
        /*0052*/ 	.short	0x0008
        /*0054*/ 	.byte	0x00, 0xf5, 0x21, 0x00


	//----- nvinfo : EIATTR_KPARAM_INFO
	.align		4
.L_17:
        /*0058*/ 	.byte	0x04, 0x17
        /*005a*/ 	.short	(.L_19 - .L_18)
.L_18:
        /*005c*/ 	.word	0x00000000
        /*0060*/ 	.short	0x0000
        /*0062*/ 	.short	0x0000
        /*0064*/ 	.byte	0x00, 0xf5, 0x21, 0x00


	//----- nvinfo : EIATTR_SPARSE_MMA_MASK
	.align		4
.L_19:
        /*0068*/ 	.byte	0x03, 0x50
        /*006a*/ 	.short	0x0000


	//----- nvinfo : EIATTR_MAXREG_COUNT
	.align		4
        /*006c*/ 	.byte	0x03, 0x1b
        /*006e*/ 	.short	0x00ff


	//----- nvinfo : EIATTR_MERCURY_ISA_VERSION
	.align		4
        /*0070*/ 	.byte	0x03, 0x5f
        /*0072*/ 	.short	0x0101


	//----- nvinfo : EIATTR_VRC_CTA_INIT_COUNT
	.align		4
        /*0074*/ 	.byte	0x02, 0x4a
	.zero		1
	.zero		1


	//----- nvinfo : EIATTR_EXIT_INSTR_OFFSETS
	.align		4
        /*0078*/ 	.byte	0x04, 0x1c
        /*007a*/ 	.short	(.L_21 - .L_20)


	//   ....[0]....
.L_20:
        /*007c*/ 	.word	0x000001e0


	//   ....[1]....
        /*0080*/ 	.word	0x00000dd0


	//----- nvinfo : EIATTR_CRS_STACK_SIZE
	.align		4
.L_21:
        /*0084*/ 	.byte	0x04, 0x1e
        /*0086*/ 	.short	(.L_23 - .L_22)
.L_22:
        /*0088*/ 	.word	0x00000000


	//----- nvinfo : EIATTR_CBANK_PARAM_SIZE
	.align		4
.L_23:
        /*008c*/ 	.byte	0x03, 0x19
        /*008e*/ 	.short	0x0024


	//----- nvinfo : EIATTR_PARAM_CBANK
	.align		4
        /*0090*/ 	.byte	0x04, 0x0a
        /*0092*/ 	.short	(.L_25 - .L_24)
	.align		4
.L_24:
        /*0094*/ 	.word	index@(.nv.constant0._Z18computeSingleEntryPfS_S_iii)
        /*0098*/ 	.short	0x0380
        /*009a*/ 	.short	0x0024


	//----- nvinfo : EIATTR_SW_WAR
	.align		4
.L_25:
        /*009c*/ 	.byte	0x04, 0x36
        /*009e*/ 	.short	(.L_27 - .L_26)
.L_26:
        /*00a0*/ 	.word	0x00000008
.L_27:


//--------------------- .nv.callgraph             --------------------------
	.section	.nv.callgraph,"",@"SHT_CUDA_CALLGRAPH"
	.align	4
	.sectionentsize	8
	.align		4
        /*0000*/ 	.word	0x00000000
	.align		4
        /*0004*/ 	.word	0xffffffff
	.align		4
        /*0008*/ 	.word	0x00000000
	.align		4
        /*000c*/ 	.word	0xfffffffe
	.align		4
        /*0010*/ 	.word	0x00000000
	.align		4
        /*0014*/ 	.word	0xfffffffd
	.align		4
        /*0018*/ 	.word	0x00000000
	.align		4
        /*001c*/ 	.word	0xfffffffc


//--------------------- .text._Z18computeSingleEntryPfS_S_iii --------------------------
	.section	.text._Z18computeSingleEntryPfS_S_iii,"ax",@progbits
	.align	128
        .global         _Z18computeSingleEntryPfS_S_iii
        .type           _Z18computeSingleEntryPfS_S_iii,@function
        .size           _Z18computeSingleEntryPfS_S_iii,(.L_x_8 - _Z18computeSingleEntryPfS_S_iii)
        .other          _Z18computeSingleEntryPfS_S_iii,@"STO_CUDA_ENTRY STV_DEFAULT"
_Z18computeSingleEntryPfS_S_iii:
.text._Z18computeSingleEntryPfS_S_iii:
[----:B------:R-:W-:Y:S01]  /*0000*/  LDC R1, c[0x0][0x37c] ;  /* 0x0000df00ff017b82 */ /* 0x000fe20000000800 */
[----:B------:R-:W0:Y:S07]  /*0010*/  S2R R13, SR_TID.X ;  /* 0x00000000000d7919 */ /* 0x000e2e0000002100 */
[----:B------:R-:W1:Y:S01]  /*0020*/  LDC R2, c[0x0][0x364] ;  /* 0x0000d900ff027b82 */ /* 0x000e620000000800 */
[----:B------:R-:W2:Y:S01]  /*0030*/  LDCU UR6, c[0x0][0x398] ;  /* 0x00007300ff0677ac */ /* 0x000ea20008000800 */
[----:B------:R-:W-:Y:S01]  /*0040*/  BSSY.RECONVERGENT B0, `(.L_x_0) ;  /* 0x0000019000007945 */ /* 0x000fe20003800200 */
[----:B------:R-:W1:Y:S01]  /*0050*/  S2R R5, SR_TID.Y ;  /* 0x0000000000057919 */ /* 0x000e620000002200 */
[----:B------:R-:W-:-:S04]  /*0060*/  IMAD.MOV.U32 R3, RZ, RZ, RZ ;  /* 0x000000ffff037224 */ /* 0x000fc800078e00ff */
[----:B------:R-:W0:Y:S08]  /*0070*/  S2UR UR5, SR_CTAID.X ;  /* 0x00000000000579c3 */ /* 0x000e300000002500 */
[----:B------:R-:W0:Y:S08]  /*0080*/  LDC R4, c[0x0][0x360] ;  /* 0x0000d800ff047b82 */ /* 0x000e300000000800 */
[----:B------:R-:W3:Y:S08]  /*0090*/  LDC R0, c[0x0][0x3a0] ;  /* 0x0000e800ff007b82 */ /* 0x000ef00000000800 */
[----:B------:R-:W1:Y:S01]  /*00a0*/  S2UR UR4, SR_CTAID.Y ;  /* 0x00000000000479c3 */ /* 0x000e620000002600 */
[----:B0-----:R-:W-:-:S02]  /*00b0*/  IMAD R13, R4, UR5, R13 ;  /* 0x00000005040d7c24 */ /* 0x001fc4000f8e020d */
[----:B------:R-:W-:-:S03]  /*00c0*/  IMAD.MOV.U32 R4, RZ, RZ, RZ ;  /* 0x000000ffff047224 */ /* 0x000fc600078e00ff */
[----:B---3--:R-:W-:-:S04]  /*00d0*/  ISETP.GE.AND P0, PT, R13, R0, PT ;  /* 0x000000000d00720c */ /* 0x008fc80003f06270 */
[----:B------:R-:W-:Y:S01]  /*00e0*/  ISETP.LT.OR P0, PT, R13, RZ, P0 ;  /* 0x000000ff0d00720c */ /* 0x000fe20000701670 */
[----:B-1----:R-:W-:-:S05]  /*00f0*/  IMAD R5, R2, UR4, R5 ;  /* 0x0000000402057c24 */ /* 0x002fca000f8e0205 */
[----:B--2---:R-:W-:Y:S02]  /*0100*/  ISETP.GE.OR P1, PT, R5, UR6, P0 ;  /* 0x0000000605007c0c */ /* 0x004fe40008726670 */
[----:B------:R-:W-:-:S11]  /*0110*/  PLOP3.LUT P0, PT, PT, PT, PT, 0x80, 0x8 ;  /* 0x000000000008781c */ /* 0x000fd60003f0f070 */
[----:B------:R-:W-:Y:S05]  /*0120*/  @P1 BRA `(.L_x_1) ;  /* 0x0000000000281947 */ /* 0x000fea0003800000 */
[----:B------:R-:W0:Y:S01]  /*0130*/  LDCU.64 UR4, c[0x0][0x390] ;  /* 0x00007200ff0477ac */ /* 0x000e220008000a00 */
[----:B------:R-:W-:-:S05]  /*0140*/  IMAD R2, R5, R0, RZ ;  /* 0x0000000005027224 */ /* 0x000fca00078e02ff */
[----:B------:R-:W-:-:S04]  /*0150*/  IADD3 R3, P1, PT, R13, R2, RZ ;  /* 0x000000020d037210 */ /* 0x000fc80007f3e0ff */
[----:B------:R-:W-:Y:S01]  /*0160*/  LEA.HI.X.SX32 R2, R2, RZ, 0x1, P1 ;  /* 0x000000ff02027211 */ /* 0x000fe200008f0eff */
[----:B0-----:R-:W-:Y:S02]  /*0170*/  UISETP.NE.U32.AND UP0, UPT, UR4, URZ, UPT ;  /* 0x000000ff0400728c */ /* 0x001fe4000bf05070 */
[C---:B------:R-:W-:Y:S02]  /*0180*/  LEA R4, P2, R3.reuse, UR4, 0x2 ;  /* 0x0000000403047c11 */ /* 0x040fe4000f8410ff */
[----:B------:R-:W-:Y:S02]  /*0190*/  UISETP.NE.AND.EX UP0, UPT, UR5, URZ, UPT, UP0 ;  /* 0x000000ff0500728c */ /* 0x000fe4000bf05300 */
[----:B------:R-:W-:-:S04]  /*01a0*/  LEA.HI.X R3, R3, UR5, R2, 0x2, P2 ;  /* 0x0000000503037c11 */ /* 0x000fc800090f1402 */
[----:B------:R-:W-:-:S04]  /*01b0*/  PLOP3.LUT P0, PT, PT, PT, UP0, 0x80, 0x8 ;  /* 0x000000000008781c */ /* 0x000fc80003f0f008 */
[----:B------:R-:W-:-:S13]  /*01c0*/  PLOP3.LUT P0, PT, P0, PT, PT, 0x8, 0x80 ;  /* 0x000000000080781c */ /* 0x000fda000070e170 */
.L_x_1:
[----:B------:R-:W-:Y:S05]  /*01d0*/  BSYNC.RECONVERGENT B0 ;  /* 0x0000000000007941 */ /* 0x000fea0003800200 */
.L_x_0:
[----:B------:R-:W-:Y:S05]  /*01e0*/  @P0 EXIT ;  /* 0x000000000000094d */ /* 0x000fea0003800000 */
[----:B------:R-:W0:Y:S01]  /*01f0*/  LDCU UR5, c[0x0][0x39c] ;  /* 0x00007380ff0577ac */ /* 0x000e220008000800 */
[----:B------:R-:W-:Y:S02]  /*0200*/  IMAD.MOV.U32 R23, RZ, RZ, RZ ;  /* 0x000000ffff177224 */ /* 0x000fe400078e00ff */
[----:B------:R-:W-:Y:S01]  /*0210*/  IMAD.MOV.U32 R2, RZ, RZ, R4 ;  /* 0x000000ffff027224 */ /* 0x000fe200078e0004 */
[----:B------:R-:W1:Y:S01]  /*0220*/  LDCU.64 UR8, c[0x0][0x358] ;  /* 0x00006b00ff0877ac */ /* 0x000e620008000a00 */
[----:B0-----:R-:W-:-:S09]  /*0230*/  UISETP.GE.AND UP0, UPT, UR5, 0x1, UPT ;  /* 0x000000010500788c */ /* 0x001fd2000bf06270 */
[----:B-1----:R-:W-:Y:S05]  /*0240*/  BRA.U !UP0, `(.L_x_2) ;  /* 0x0000000908dc7547 */ /* 0x002fea000b800000 */
[----:B------:R-:W-:Y:S02]  /*0250*/  UISETP.GE.U32.AND UP1, UPT, UR5, 0x8, UPT ;  /* 0x000000080500788c */ /* 0x000fe4000bf26070 */
[----:B------:R-:W-:Y:S01]  /*0260*/  IMAD R14, R5, UR5, RZ ;  /* 0x00000005050e7c24 */ /* 0x000fe2000f8e02ff */
[----:B------:R-:W-:Y:S01]  /*0270*/  ULOP3.LUT UR6, UR5, 0x7, URZ, 0xc0, !UPT ;  /* 0x0000000705067892 */ /* 0x000fe2000f8ec0ff */
[----:B------:R-:W-:Y:S01]  /*0280*/  IMAD.MOV.U32 R23, RZ, RZ, RZ ;  /* 0x000000ffff177224 */ /* 0x000fe200078e00ff */
[----:B------:R-:W-:Y:S02]  /*0290*/  UMOV UR4, URZ ;  /* 0x000000ff00047c82 */ /* 0x000fe40008000000 */
[----:B------:R-:W-:Y:S02]  /*02a0*/  UISETP.NE.AND UP0, UPT, UR6, URZ, UPT ;  /* 0x000000ff0600728c */ /* 0x000fe4000bf05270 */
[----:B------:R-:W-:Y:S09]  /*02b0*/  BRA.U !UP1, `(.L_x_3) ;  /* 0x00000005095c7547 */ /* 0x000ff2000b800000 */
[----:B------:R-:W0:Y:S01]  /*02c0*/  LDC.64 R4, c[0x0][0x380] ;  /* 0x0000e000ff047b82 */ /* 0x000e220000000a00 */
[----:B------:R-:W-:Y:S01]  /*02d0*/  ULOP3.LUT UR4, UR5, 0x7ffffff8, URZ, 0xc0, !UPT ;  /* 0x7ffffff805047892 */ /* 0x000fe2000f8ec0ff */
[C---:B------:R-:W-:Y:S01]  /*02e0*/  IMAD R15, R0.reuse, 0x7, RZ ;  /* 0x00000007000f7824 */ /* 0x040fe200078e02ff */
[----:B------:R-:W1:Y:S01]  /*02f0*/  LDCU.64 UR10, c[0x0][0x388] ;  /* 0x00007100ff0a77ac */ /* 0x000e620008000a00 */
[C---:B------:R-:W-:Y:S02]  /*0300*/  IMAD R16, R0.reuse, 0x6, RZ ;  /* 0x0000000600107824 */ /* 0x040fe400078e02ff */
[C---:B------:R-:W-:Y:S01]  /*0310*/  IMAD R17, R0.reuse, 0x5, RZ ;  /* 0x0000000500117824 */ /* 0x040fe200078e02ff */
[----:B------:R-:W-:Y:S01]  /*0320*/  UIADD3 UR7, UPT, UPT, -UR4, URZ, URZ ;  /* 0x000000ff04077290 */ /* 0x000fe2000fffe1ff */
[----:B------:R-:W2:Y:S01]  /*0330*/  LDC R21, c[0x0][0x3a0] ;  /* 0x0000e800ff157b82 */ /* 0x000ea20000000800 */
[C---:B------:R-:W-:Y:S02]  /*0340*/  IMAD.SHL.U32 R18, R0.reuse, 0x4, RZ ;  /* 0x0000000400127824 */ /* 0x040fe400078e00ff */
[----:B------:R-:W-:-:S02]  /*0350*/  IMAD R19, R0, 0x3, RZ ;  /* 0x0000000300137824 */ /* 0x000fc400078e02ff */
[----:B------:R-:W-:Y:S02]  /*0360*/  IMAD.SHL.U32 R20, R0, 0x2, RZ ;  /* 0x0000000200147824 */ /* 0x000fe400078e00ff */
[----:B------:R-:W-:Y:S02]  /*0370*/  IMAD.MOV.U32 R23, RZ, RZ, RZ ;  /* 0x000000ffff177224 */ /* 0x000fe400078e00ff */
[----:B------:R-:W-:Y:S02]  /*0380*/  IMAD.MOV.U32 R12, RZ, RZ, RZ ;  /* 0x000000ffff0c7224 */ /* 0x000fe400078e00ff */
[----:B0-----:R-:W-:-:S03]  /*0390*/  IMAD.WIDE.U32 R4, R14, 0x4, R4 ;  /* 0x000000040e047825 */ /* 0x001fc600078e0004 */
[----:B------:R-:W-:-:S05]  /*03a0*/  IADD3 R22, P0, PT, R4, 0x10, RZ ;  /* 0x0000001004167810 */ /* 0x000fca0007f1e0ff */
[----:B-12---:R-:W-:-:S08]  /*03b0*/  IMAD.X R27, RZ, RZ, R5, P0 ;  /* 0x000000ffff1b7224 */ /* 0x006fd000000e0605 */
.L_x_4:
[C---:B------:R-:W-:Y:S02]  /*03c0*/  IADD3 R5, P0, PT, R13.reuse, R12, RZ ;  /* 0x0000000c0d057210 */ /* 0x040fe40007f1e0ff */
[----:B------:R-:W-:Y:S02]  /*03d0*/  IADD3 R7, P1, PT, R13, R21, RZ ;  /* 0x000000150d077210 */ /* 0x000fe40007f3e0ff */
[----:B------:R-:W-:Y:S02]  /*03e0*/  LEA.HI.X.SX32 R10, R12, RZ, 0x1, P0 ;  /* 0x000000ff0c0a7211 */ /* 0x000fe400000f0eff */
[----:B------:R-:W-:Y:S02]  /*03f0*/  LEA R4, P0, R5, UR10, 0x2 ;  /* 0x0000000a05047c11 */ /* 0x000fe4000f8010ff */
[----:B------:R-:W-:Y:S02]  /*0400*/  LEA.HI.X.SX32 R8, R21, RZ, 0x1, P1 ;  /* 0x000000ff15087211 */ /* 0x000fe400008f0eff */
[----:B------:R-:W-:-:S02]  /*0410*/  LEA.HI.X R5, R5, UR11, R10, 0x2, P0 ;  /* 0x0000000b05057c11 */ /* 0x000fc400080f140a */
[----:B------:R-:W-:Y:S02]  /*0420*/  LEA R6, P1, R7, UR10, 0x2 ;  /* 0x0000000a07067c11 */ /* 0x000fe4000f8210ff */
[----:B------:R-:W-:Y:S01]  /*0430*/  IADD3 R9, P0, PT, R13, R20, RZ ;  /* 0x000000140d097210 */ /* 0x000fe20007f1e0ff */
[----:B------:R0:W2:Y:S01]  /*0440*/  LDG.E R24, desc[UR8][R4.64] ;  /* 0x0000000804187981 */ /* 0x0000a2000c1e1900 */
[----:B------:R-:W-:Y:S02]  /*0450*/  LEA.HI.X R7, R7, UR11, R8, 0x2, P1 ;  /* 0x0000000b07077c11 */ /* 0x000fe400088f1408 */
[----:B------:R-:W-:Y:S01]  /*0460*/  LEA.HI.X.SX32 R10, R20, RZ, 0x1, P0 ;  /* 0x000000ff140a7211 */ /* 0x000fe200000f0eff */
[----:B0-----:R-:W-:Y:S02]  /*0470*/  IMAD.MOV.U32 R4, RZ, RZ, R22 ;  /* 0x000000ffff047224 */ /* 0x001fe400078e0016 */
[----:B------:R-:W-:Y:S01]  /*0480*/  IMAD.MOV.U32 R5, RZ, RZ, R27 ;  /* 0x000000ffff057224 */ /* 0x000fe200078e001b */
[C---:B------:R-:W-:Y:S01]  /*0490*/  LEA R8, P0, R9.reuse, UR10, 0x2 ;  /* 0x0000000a09087c11 */ /* 0x040fe2000f8010ff */
[----:B------:R0:W3:Y:S04]  /*04a0*/  LDG.E R6, desc[UR8][R6.64] ;  /* 0x0000000806067981 */ /* 0x0000e8000c1e1900 */
[----:B------:R-:W2:Y:S01]  /*04b0*/  LDG.E R22, desc[UR8][R4.64+-0x10] ;  /* 0xfffff00804167981 */ /* 0x000ea2000c1e1900 */
[----:B------:R-:W-:-:S02]  /*04c0*/  LEA.HI.X R9, R9, UR11, R10, 0x2, P0 ;  /* 0x0000000b09097c11 */ /* 0x000fc400080f140a */
[----:B------:R-:W-:Y:S01]  /*04d0*/  IADD3 R11, P0, PT, R13, R19, RZ ;  /* 0x000000130d0b7210 */ /* 0x000fe20007f1e0ff */
[----:B------:R-:W3:Y:S03]  /*04e0*/  LDG.E R25, desc[UR8][R4.64+-0xc] ;  /* 0xfffff40804197981 */ /* 0x000ee6000c1e1900 */
[----:B------:R-:W-:Y:S01]  /*04f0*/  LEA.HI.X.SX32 R26, R19, RZ, 0x1, P0 ;  /* 0x000000ff131a7211 */ /* 0x000fe200000f0eff */
[----:B------:R1:W4:Y:S01]  /*0500*/  LDG.E R8, desc[UR8][R8.64] ;  /* 0x0000000808087981 */ /* 0x000322000c1e1900 */
[----:B------:R-:W-:-:S03]  /*0510*/  LEA R10, P0, R11, UR10, 0x2 ;  /* 0x0000000a0b0a7c11 */ /* 0x000fc6000f8010ff */
[----:B------:R-:W4:Y:S01]  /*0520*/  LDG.E R29, desc[UR8][R4.64+-0x8] ;  /* 0xfffff808041d7981 */ /* 0x000f22000c1e1900 */
[----:B------:R-:W-:-:S03]  /*0530*/  LEA.HI.X R11, R11, UR11, R26, 0x2, P0 ;  /* 0x0000000b0b0b7c11 */ /* 0x000fc600080f141a */
[----:B------:R-:W5:Y:S04]  /*0540*/  LDG.E R27, desc[UR8][R4.64+-0x4] ;  /* 0xfffffc08041b7981 */ /* 0x000f68000c1e1900 */
[----:B------:R4:W5:Y:S01]  /*0550*/  LDG.E R10, desc[UR8][R10.64] ;  /* 0x000000080a0a7981 */ /* 0x000962000c1e1900 */
[----:B------:R-:W-:-:S04]  /*0560*/  IADD3 R26, P0, PT, R13, R18, RZ ;  /* 0x000000120d1a7210 */ /* 0x000fc80007f1e0ff */
[----:B0-----:R-:W-:Y:S02]  /*0570*/  LEA.HI.X.SX32 R7, R18, RZ, 0x1, P0 ;  /* 0x000000ff12077211 */ /* 0x001fe400000f0eff */
[----:B-1----:R-:W-:Y:S01]  /*0580*/  IADD3 R9, P1, PT, R13, R16, RZ ;  /* 0x000000100d097210 */ /* 0x002fe20007f3e0ff */
[----:B--2---:R-:W-:Y:S01]  /*0590*/  FFMA R24, R22, R24, R23 ;  /* 0x0000001816187223 */ /* 0x004fe20000000017 */
[----:B------:R-:W-:-:S03]  /*05a0*/  LEA R22, P0, R26, UR10, 0x2 ;  /* 0x0000000a1a167c11 */ /* 0x000fc6000f8010ff */
[----:B---3--:R-:W-:Y:S01]  /*05b0*/  FFMA R6, R25, R6, R24 ;  /* 0x0000000619067223 */ /* 0x008fe20000000018 */
[----:B------:R-:W-:Y:S01]  /*05c0*/  LEA.HI.X R23, R26, UR11, R7, 0x2, P0 ;  /* 0x0000000b1a177c11 */ /* 0x000fe200080f1407 */
[----:B------:R-:W2:Y:S01]  /*05d0*/  LDG.E R25, desc[UR8][R4.64+0x4] ;  /* 0x0000040804197981 */ /* 0x000ea2000c1e1900 */
[----:B------:R-:W-:Y:S01]  /*05e0*/  IADD3 R7, P0, PT, R13, R17, RZ ;  /* 0x000000110d077210 */ /* 0x000fe20007f1e0ff */
[----:B----4-:R-:W-:-:S03]  /*05f0*/  FFMA R24, R29, R8, R6 ;  /* 0x000000081d187223 */ /* 0x010fc60000000006 */
[----:B------:R-:W-:Y:S01]  /*0600*/  LEA.HI.X.SX32 R28, R17, RZ, 0x1, P0 ;  /* 0x000000ff111c7211 */ /* 0x000fe200000f0eff */
[----:B------:R-:W3:Y:S01]  /*0610*/  LDG.E R22, desc[UR8][R22.64] ;  /* 0x0000000816167981 */ /* 0x000ee2000c1e1900 */
[----:B------:R-:W-:Y:S02]  /*0620*/  LEA R6, P0, R7, UR10, 0x2 ;  /* 0x0000000a07067c11 */ /* 0x000fe4000f8010ff */
[----:B------:R-:W-:Y:S02]  /*0630*/  LEA.HI.X.SX32 R26, R16, RZ, 0x1, P1 ;  /* 0x000000ff101a7211 */ /* 0x000fe400008f0eff */
[----:B------:R-:W-:Y:S02]  /*0640*/  LEA R8, P1, R9, UR10, 0x2 ;  /* 0x0000000a09087c11 */ /* 0x000fe4000f8210ff */
[----:B------:R-:W-:Y:S02]  /*0650*/  LEA.HI.X R7, R7, UR11, R28, 0x2, P0 ;  /* 0x0000000b07077c11 */ /* 0x000fe400080f141c */
[----:B------:R-:W-:Y:S01]  /*0660*/  IADD3 R11, P0, PT, R13, R15, RZ ;  /* 0x0000000f0d0b7210 */ /* 0x000fe20007f1e0ff */
[----:B------:R-:W3:Y:S01]  /*0670*/  LDG.E R23, desc[UR8][R4.64] ;  /* 0x0000000804177981 */ /* 0x000ee2000c1e1900 */
[----:B------:R-:W-:Y:S01]  /*0680*/  LEA.HI.X R9, R9, UR11, R26, 0x2, P1 ;  /* 0x0000000b09097c11 */ /* 0x000fe200088f141a */
[----:B-----5:R-:W-:Y:S01]  /*0690*/  FFMA R24, R27, R10, R24 ;  /* 0x0000000a1b187223 */ /* 0x020fe20000000018 */
[----:B------:R-:W-:Y:S01]  /*06a0*/  LEA.HI.X.SX32 R26, R15, RZ, 0x1, P0 ;  /* 0x000000ff0f1a7211 */ /* 0x000fe200000f0eff */
[----:B------:R-:W2:Y:S01]  /*06b0*/  LDG.E R6, desc[UR8][R6.64] ;  /* 0x0000000806067981 */ /* 0x000ea2000c1e1900 */
[----:B------:R-:W-:-:S03]  /*06c0*/  LEA R10, P0, R11, UR10, 0x2 ;  /* 0x0000000a0b0a7c11 */ /* 0x000fc6000f8010ff */
[----:B------:R-:W4:Y:S01]  /*06d0*/  LDG.E R8, desc[UR8][R8.64] ;  /* 0x0000000808087981 */ /* 0x000f22000c1e1900 */
[----:B------:R-:W-:-:S03]  /*06e0*/  LEA.HI.X R11, R11, UR11, R26, 0x2, P0 ;  /* 0x0000000b0b0b7c11 */ /* 0x000fc600080f141a */
[----:B------:R-:W4:Y:S04]  /*06f0*/  LDG.E R26, desc[UR8][R4.64+0x8] ;  /* 0x00000808041a7981 */ /* 0x000f28000c1e1900 */
[----:B------:R-:W5:Y:S04]  /*0700*/  LDG.E R10, desc[UR8][R10.64] ;  /* 0x000000080a0a7981 */ /* 0x000f68000c1e1900 */
[----:B------:R-:W5:Y:S01]  /*0710*/  LDG.E R28, desc[UR8][R4.64+0xc] ;  /* 0x00000c08041c7981 */ /* 0x000f62000c1e1900 */
[----:B------:R-:W-:-:S04]  /*0720*/  UIADD3 UR7, UPT, UPT, UR7, 0x8, URZ ;  /* 0x0000000807077890 */ /* 0x000fc8000fffe0ff */
[----:B------:R-:W-:Y:S01]  /*0730*/  UISETP.NE.AND UP1, UPT, UR7, URZ, UPT ;  /* 0x000000ff0700728c */ /* 0x000fe2000bf25270 */
[C---:B------:R-:W-:Y:S02]  /*0740*/  IMAD R12, R0.reuse, 0x8, R12 ;  /* 0x00000008000c7824 */ /* 0x040fe400078e020c */
[C---:B------:R-:W-:Y:S02]  /*0750*/  IMAD R15, R0.reuse, 0x8, R15 ;  /* 0x00000008000f7824 */ /* 0x040fe400078e020f */
[C---:B------:R-:W-:Y:S02]  /*0760*/  IMAD R16, R0.reuse, 0x8, R16 ;  /* 0x0000000800107824 */ /* 0x040fe400078e0210 */
[C---:B------:R-:W-:Y:S02]  /*0770*/  IMAD R17, R0.reuse, 0x8, R17 ;  /* 0x0000000800117824 */ /* 0x040fe400078e0211 */
[C---:B------:R-:W-:Y:S02]  /*0780*/  IMAD R18, R0.reuse, 0x8, R18 ;  /* 0x0000000800127824 */ /* 0x040fe400078e0212 */
[----:B------:R-:W-:-:S02]  /*0790*/  IMAD R19, R0, 0x8, R19 ;  /* 0x0000000800137824 */ /* 0x000fc400078e0213 */
[C---:B------:R-:W-:Y:S02]  /*07a0*/  IMAD R20, R0.reuse, 0x8, R20 ;  /* 0x0000000800147824 */ /* 0x040fe400078e0214 */
[----:B------:R-:W-:Y:S02]  /*07b0*/  IMAD R21, R0, 0x8, R21 ;  /* 0x0000000800157824 */ /* 0x000fe400078e0215 */
[----:B---3--:R-:W-:-:S04]  /*07c0*/  FFMA R22, R23, R22, R24 ;  /* 0x0000001617167223 */ /* 0x008fc80000000018 */
[----:B--2---:R-:W-:Y:S01]  /*07d0*/  FFMA R25, R25, R6, R22 ;  /* 0x0000000619197223 */ /* 0x004fe20000000016 */
[----:B------:R-:W-:-:S03]  /*07e0*/  IADD3 R22, P0, PT, R4, 0x20, RZ ;  /* 0x0000002004167810 */ /* 0x000fc60007f1e0ff */
[----:B----4-:R-:W-:Y:S02]  /*07f0*/  FFMA R25, R26, R8, R25 ;  /* 0x000000081a197223 */ /* 0x010fe40000000019 */
[----:B------:R-:W-:Y:S02]  /*0800*/  IMAD.X R27, RZ, RZ, R5, P0 ;  /* 0x000000ffff1b7224 */ /* 0x000fe400000e0605 */
[----:B-----5:R-:W-:Y:S01]  /*0810*/  FFMA R23, R28, R10, R25 ;  /* 0x0000000a1c177223 */ /* 0x020fe20000000019 */
[----:B------:R-:W-:Y:S06]  /*0820*/  BRA.U UP1, `(.L_x_4) ;  /* 0xfffffff901e47547 */ /* 0x000fec000b83ffff */
.L_x_3:
[----:B------:R-:W-:Y:S05]  /*0830*/  BRA.U !UP0, `(.L_x_2) ;  /* 0x0000000508607547 */ /* 0x000fea000b800000 */
[----:B------:R-:W-:Y:S02]  /*0840*/  UISETP.GE.U32.AND UP0, UPT, UR6, 0x4, UPT ;  /* 0x000000040600788c */ /* 0x000fe4000bf06070 */
[----:B------:R-:W-:-:S04]  /*0850*/  ULOP3.LUT UR7, UR5, 0x3, URZ, 0xc0, !UPT ;  /* 0x0000000305077892 */ /* 0x000fc8000f8ec0ff */
[----:B------:R-:W-:-:S03]  /*0860*/  UISETP.NE.AND UP1, UPT, UR7, URZ, UPT ;  /* 0x000000ff0700728c */ /* 0x000fc6000bf25270 */
[----:B------:R-:W-:Y:S08]  /*0870*/  BRA.U !UP0, `(.L_x_5) ;  /* 0x0000000108a47547 */ /* 0x000ff0000b800000 */
[----:B------:R-:W0:Y:S01]  /*0880*/  LDCU.128 UR12, c[0x0][0x380] ;  /* 0x00007000ff0c77ac */ /* 0x000e220008000c00 */
[----:B------:R-:W1:Y:S01]  /*0890*/  LDC.64 R18, c[0x0][0x380] ;  /* 0x0000e000ff127b82 */ /* 0x000e620000000a00 */
[----:B------:R-:W-:Y:S01]  /*08a0*/  IMAD R5, R0, UR4, RZ ;  /* 0x0000000400057c24 */ /* 0x000fe2000f8e02ff */
[C---:B------:R-:W-:Y:S01]  /*08b0*/  IADD3 R10, P1, PT, R14.reuse, UR4, RZ ;  /* 0x000000040e0a7c10 */ /* 0x040fe2000ff3e0ff */
[----:B------:R-:W-:Y:S02]  /*08c0*/  VIADD R9, R14, UR4 ;  /* 0x000000040e097c36 */ /* 0x000fe40008000000 */
[--C-:B------:R-:W-:Y:S01]  /*08d0*/  IMAD.IADD R6, R5, 0x1, R0.reuse ;  /* 0x0000000105067824 */ /* 0x100fe200078e0200 */
[C---:B------:R-:W-:Y:S01]  /*08e0*/  IADD3 R15, P2, PT, R13.reuse, R5, RZ ;  /* 0x000000050d0f7210 */ /* 0x040fe20007f5e0ff */
[----:B------:R-:W-:Y:S02]  /*08f0*/  IMAD.X R11, RZ, RZ, RZ, P1 ;  /* 0x000000ffff0b7224 */ /* 0x000fe400008e06ff */
[----:B------:R-:W-:Y:S01]  /*0900*/  IMAD.IADD R8, R6, 0x1, R0 ;  /* 0x0000000106087824 */ /* 0x000fe200078e0200 */
[----:B------:R-:W-:-:S02]  /*0910*/  IADD3 R7, P1, PT, R13, R6, RZ ;  /* 0x000000060d077210 */ /* 0x000fc40007f3e0ff */
[----:B------:R-:W-:Y:S02]  /*0920*/  LEA.HI.X.SX32 R20, R5, RZ, 0x1, P2 ;  /* 0x000000ff05147211 */ /* 0x000fe400010f0eff */
[----:B------:R-:W-:Y:S02]  /*0930*/  LEA.HI.X.SX32 R12, R6, RZ, 0x1, P1 ;  /* 0x000000ff060c7211 */ /* 0x000fe400008f0eff */
[C---:B0-----:R-:W-:Y:S02]  /*0940*/  LEA R4, P0, R10.reuse, UR12, 0x2 ;  /* 0x0000000c0a047c11 */ /* 0x041fe4000f8010ff */
[----:B------:R-:W-:Y:S02]  /*0950*/  LEA R6, P1, R7, UR14, 0x2 ;  /* 0x0000000e07067c11 */ /* 0x000fe4000f8210ff */
[----:B------:R-:W-:Y:S02]  /*0960*/  LEA R16, P2, R15, UR14, 0x2 ;  /* 0x0000000e0f107c11 */ /* 0x000fe4000f8410ff */
[----:B------:R-:W-:Y:S01]  /*0970*/  LEA.HI.X R5, R10, UR13, R11, 0x2, P0 ;  /* 0x0000000d0a057c11 */ /* 0x000fe200080f140b */
[----:B-1----:R-:W-:Y:S01]  /*0980*/  IMAD.WIDE.U32 R18, R9, 0x4, R18 ;  /* 0x0000000409127825 */ /* 0x002fe200078e0012 */
[----:B------:R-:W-:-:S02]  /*0990*/  LEA.HI.X R7, R7, UR15, R12, 0x2, P1 ;  /* 0x0000000f07077c11 */ /* 0x000fc400088f140c */
[----:B------:R-:W-:Y:S01]  /*09a0*/  IADD3 R10, P0, PT, R13, R8, RZ ;  /* 0x000000080d0a7210 */ /* 0x000fe20007f1e0ff */
[C---:B------:R-:W-:Y:S01]  /*09b0*/  IMAD.IADD R12, R8.reuse, 0x1, R0 ;  /* 0x00000001080c7824 */ /* 0x040fe200078e0200 */
[----:B------:R-:W-:Y:S01]  /*09c0*/  LEA.HI.X R17, R15, UR15, R20, 0x2, P2 ;  /* 0x0000000f0f117c11 */ /* 0x000fe200090f1414 */
[----:B------:R-:W2:Y:S01]  /*09d0*/  LDG.E R18, desc[UR8][R18.64] ;  /* 0x0000000812127981 */ /* 0x000ea2000c1e1900 */
[----:B------:R-:W-:Y:S02]  /*09e0*/  LEA.HI.X.SX32 R9, R8, RZ, 0x1, P0 ;  /* 0x000000ff08097211 */ /* 0x000fe400000f0eff */
[C---:B------:R-:W-:Y:S01]  /*09f0*/  LEA R8, P0, R10.reuse, UR14, 0x2 ;  /* 0x0000000e0a087c11 */ /* 0x040fe2000f8010ff */
[----:B------:R-:W2:Y:S01]  /*0a00*/  LDG.E R16, desc[UR8][R16.64] ;  /* 0x0000000810107981 */ /* 0x000ea2000c1e1900 */
[----:B------:R-:W-:Y:S02]  /*0a10*/  IADD3 R11, P1, PT, R13, R12, RZ ;  /* 0x0000000c0d0b7210 */ /* 0x000fe40007f3e0ff */
[----:B------:R-:W-:Y:S01]  /*0a20*/  LEA.HI.X R9, R10, UR15, R9, 0x2, P0 ;  /* 0x0000000f0a097c11 */ /* 0x000fe200080f1409 */
[----:B------:R-:W3:Y:S01]  /*0a30*/  LDG.E R6, desc[UR8][R6.64] ;  /* 0x0000000806067981 */ /* 0x000ee2000c1e1900 */
[----:B------:R-:W-:-:S02]  /*0a40*/  LEA.HI.X.SX32 R12, R12, RZ, 0x1, P1 ;  /* 0x000000ff0c0c7211 */ /* 0x000fc400008f0eff */
[C---:B------:R-:W-:Y:S01]  /*0a50*/  LEA R10, P0, R11.reuse, UR14, 0x2 ;  /* 0x0000000e0b0a7c11 */ /* 0x040fe2000f8010ff */
[----:B------:R-:W3:Y:S03]  /*0a60*/  LDG.E R15, desc[UR8][R4.64+0x4] ;  /* 0x00000408040f7981 */ /* 0x000ee6000c1e1900 */
[----:B------:R-:W-:Y:S01]  /*0a70*/  LEA.HI.X R11, R11, UR15, R12, 0x2, P0 ;  /* 0x0000000f0b0b7c11 */ /* 0x000fe200080f140c */
[----:B------:R-:W4:Y:S04]  /*0a80*/  LDG.E R8, desc[UR8][R8.64] ;  /* 0x0000000808087981 */ /* 0x000f28000c1e1900 */
[----:B------:R-:W4:Y:S04]  /*0a90*/  LDG.E R12, desc[UR8][R4.64+0x8] ;  /* 0x00000808040c7981 */ /* 0x000f28000c1e1900 */
[----:B------:R-:W5:Y:S04]  /*0aa0*/  LDG.E R21, desc[UR8][R4.64+0xc] ;  /* 0x00000c0804157981 */ /* 0x000f68000c1e1900 */
[----:B------:R-:W5:Y:S01]  /*0ab0*/  LDG.E R10, desc[UR8][R10.64] ;  /* 0x000000080a0a7981 */ /* 0x000f62000c1e1900 */
[----:B------:R-:W-:Y:S01]  /*0ac0*/  UIADD3 UR4, UPT, UPT, UR4, 0x4, URZ ;  /* 0x0000000404047890 */ /* 0x000fe2000fffe0ff */
[----:B--2---:R-:W-:-:S04]  /*0ad0*/  FFMA R16, R18, R16, R23 ;  /* 0x0000001012107223 */ /* 0x004fc80000000017 */
[----:B---3--:R-:W-:-:S04]  /*0ae0*/  FFMA R15, R15, R6, R16 ;  /* 0x000000060f0f7223 */ /* 0x008fc80000000010 */
[----:B----4-:R-:W-:-:S04]  /*0af0*/  FFMA R12, R12, R8, R15 ;  /* 0x000000080c0c7223 */ /* 0x010fc8000000000f */
[----:B-----5:R-:W-:-:S07]  /*0b00*/  FFMA R23, R21, R10, R12 ;  /* 0x0000000a15177223 */ /* 0x020fce000000000c */
.L_x_5:
[----:B------:R-:W-:Y:S05]  /*0b10*/  BRA.U !UP1, `(.L_x_2) ;  /* 0x0000000109a87547 */ /* 0x000fea000b800000 */
[----:B------:R-:W-:Y:S02]  /*0b20*/  UISETP.NE.AND UP0, UPT, UR7, 0x1, UPT ;  /* 0x000000010700788c */ /* 0x000fe4000bf05270 */
[----:B------:R-:W-:-:S04]  /*0b30*/  ULOP3.LUT UR5, UR5, 0x1, URZ, 0xc0, !UPT ;  /* 0x0000000105057892 */ /* 0x000fc8000f8ec0ff */
[----:B------:R-:W-:-:S03]  /*0b40*/  UISETP.NE.U32.AND UP1, UPT, UR5, 0x1, UPT ;  /* 0x000000010500788c */ /* 0x000fc6000bf25070 */
[----:B------:R-:W-:Y:S08]  /*0b50*/  BRA.U !UP0, `(.L_x_6) ;  /* 0x0000000108647547 */ /* 0x000ff0000b800000 */
[----:B------:R-:W0:Y:S01]  /*0b60*/  LDCU.128 UR12, c[0x0][0x380] ;  /* 0x00007000ff0c77ac */ /* 0x000e220008000c00 */
[----:B------:R-:W1:Y:S01]  /*0b70*/  LDC.64 R8, c[0x0][0x380] ;  /* 0x0000e000ff087b82 */ /* 0x000e620000000a00 */
[----:B------:R-:W-:-:S04]  /*0b80*/  IMAD R5, R0, UR4, RZ ;  /* 0x0000000400057c24 */ /* 0x000fc8000f8e02ff */
[----:B------:R-:W-:Y:S01]  /*0b90*/  IMAD.IADD R16, R5, 0x1, R0 ;  /* 0x0000000105107824 */ /* 0x000fe200078e0200 */
[----:B------:R-:W-:-:S04]  /*0ba0*/  IADD3 R6, P0, PT, R13, R5, RZ ;  /* 0x000000050d067210 */ /* 0x000fc80007f1e0ff */
[----:B------:R-:W-:Y:S02]  /*0bb0*/  LEA.HI.X.SX32 R7, R5, RZ, 0x1, P0 ;  /* 0x000000ff05077211 */ /* 0x000fe400000f0eff */
[----:B------:R-:W-:Y:S02]  /*0bc0*/  IADD3 R11, P0, PT, R14, UR4, RZ ;  /* 0x000000040e0b7c10 */ /* 0x000fe4000ff1e0ff */
[----:B------:R-:W-:Y:S02]  /*0bd0*/  IADD3 R15, P2, PT, R13, R16, RZ ;  /* 0x000000100d0f7210 */ /* 0x000fe40007f5e0ff */
[C---:B0-----:R-:W-:Y:S01]  /*0be0*/  LEA R4, P1, R6.reuse, UR14, 0x2 ;  /* 0x0000000e06047c11 */ /* 0x041fe2000f8210ff */
[----:B------:R-:W-:Y:S01]  /*0bf0*/  IMAD.X R12, RZ, RZ, RZ, P0 ;  /* 0x000000ffff0c7224 */ /* 0x000fe200000e06ff */
[----:B------:R-:W-:Y:S02]  /*0c00*/  LEA R10, P0, R15, UR14, 0x2 ;  /* 0x0000000e0f0a7c11 */ /* 0x000fe4000f8010ff */
[----:B------:R-:W-:Y:S01]  /*0c10*/  LEA.HI.X R5, R6, UR15, R7, 0x2, P1 ;  /* 0x0000000f06057c11 */ /* 0x000fe200088f1407 */
[----:B------:R-:W-:Y:S01]  /*0c20*/  VIADD R7, R14, UR4 ;  /* 0x000000040e077c36 */ /* 0x000fe20008000000 */
[----:B------:R-:W-:-:S02]  /*0c30*/  LEA R6, P1, R11, UR12, 0x2 ;  /* 0x0000000c0b067c11 */ /* 0x000fc4000f8210ff */
[----:B------:R-:W-:Y:S01]  /*0c40*/  LEA.HI.X.SX32 R16, R16, RZ, 0x1, P2 ;  /* 0x000000ff10107211 */ /* 0x000fe200010f0eff */
[----:B-1----:R-:W-:Y:S01]  /*0c50*/  IMAD.WIDE.U32 R8, R7, 0x4, R8 ;  /* 0x0000000407087825 */ /* 0x002fe200078e0008 */
[----:B------:R-:W-:Y:S01]  /*0c60*/  LEA.HI.X R7, R11, UR13, R12, 0x2, P1 ;  /* 0x0000000d0b077c11 */ /* 0x000fe200088f140c */
[----:B------:R-:W2:Y:S01]  /*0c70*/  LDG.E R4, desc[UR8][R4.64] ;  /* 0x0000000804047981 */ /* 0x000ea2000c1e1900 */
[----:B------:R-:W-:-:S03]  /*0c80*/  LEA.HI.X R11, R15, UR15, R16, 0x2, P0 ;  /* 0x0000000f0f0b7c11 */ /* 0x000fc600080f1410 */
[----:B------:R-:W2:Y:S04]  /*0c90*/  LDG.E R8, desc[UR8][R8.64] ;  /* 0x0000000808087981 */ /* 0x000ea8000c1e1900 */
[----:B------:R-:W3:Y:S04]  /*0ca0*/  LDG.E R6, desc[UR8][R6.64+0x4] ;  /* 0x0000040806067981 */ /* 0x000ee8000c1e1900 */
[----:B------:R-:W3:Y:S01]  /*0cb0*/  LDG.E R10, desc[UR8][R10.64] ;  /* 0x000000080a0a7981 */ /* 0x000ee2000c1e1900 */
[----:B------:R-:W-:Y:S01]  /*0cc0*/  UIADD3 UR4, UPT, UPT, UR4, 0x2, URZ ;  /* 0x0000000204047890 */ /* 0x000fe2000fffe0ff */
[----:B--2---:R-:W-:-:S04]  /*0cd0*/  FFMA R23, R8, R4, R23 ;  /* 0x0000000408177223 */ /* 0x004fc80000000017 */
[----:B---3--:R-:W-:-:S07]  /*0ce0*/  FFMA R23, R6, R10, R23 ;  /* 0x0000000a06177223 */ /* 0x008fce0000000017 */
.L_x_6:
[----:B------:R-:W-:Y:S05]  /*0cf0*/  BRA.U UP1, `(.L_x_2) ;  /* 0x0000000101307547 */ /* 0x000fea000b800000 */
[----:B------:R-:W0:Y:S01]  /*0d00*/  LDC.64 R4, c[0x0][0x380] ;  /* 0x0000e000ff047b82 */ /* 0x000e220000000a00 */
[----:B------:R-:W1:Y:S01]  /*0d10*/  LDCU.64 UR6, c[0x0][0x388] ;  /* 0x00007100ff0677ac */ /* 0x000e620008000a00 */
[----:B------:R-:W-:Y:S02]  /*0d20*/  IMAD R0, R0, UR4, RZ ;  /* 0x0000000400007c24 */ /* 0x000fe4000f8e02ff */
[----:B------:R-:W-:-:S03]  /*0d30*/  VIADD R7, R14, UR4 ;  /* 0x000000040e077c36 */ /* 0x000fc60008000000 */
[----:B------:R-:W-:-:S04]  /*0d40*/  IADD3 R13, P0, PT, R13, R0, RZ ;  /* 0x000000000d0d7210 */ /* 0x000fc80007f1e0ff */
[----:B------:R-:W-:Y:S02]  /*0d50*/  LEA.HI.X.SX32 R0, R0, RZ, 0x1, P0 ;  /* 0x000000ff00007211 */ /* 0x000fe400000f0eff */
[----:B-1----:R-:W-:Y:S01]  /*0d60*/  LEA R6, P0, R13, UR6, 0x2 ;  /* 0x000000060d067c11 */ /* 0x002fe2000f8010ff */
[----:B0-----:R-:W-:-:S03]  /*0d70*/  IMAD.WIDE.U32 R4, R7, 0x4, R4 ;  /* 0x0000000407047825 */ /* 0x001fc600078e0004 */
[----:B------:R-:W-:-:S03]  /*0d80*/  LEA.HI.X R7, R13, UR7, R0, 0x2, P0 ;  /* 0x000000070d077c11 */ /* 0x000fc600080f1400 */
[----:B------:R-:W2:Y:S04]  /*0d90*/  LDG.E R4, desc[UR8][R4.64] ;  /* 0x0000000804047981 */ /* 0x000ea8000c1e1900 */
[----:B------:R-:W2:Y:S02]  /*0da0*/  LDG.E R6, desc[UR8][R6.64] ;  /* 0x0000000806067981 */ /* 0x000ea4000c1e1900 */
[----:B--2---:R-:W-:-:S07]  /*0db0*/  FFMA R23, R4, R6, R23 ;  /* 0x0000000604177223 */ /* 0x004fce0000000017 */
.L_x_2:
[----:B------:R-:W-:Y:S01]  /*0dc0*/  STG.E desc[UR8][R2.64], R23 ;  /* 0x0000001702007986 */ /* 0x000fe2000c101908 */
[----:B------:R-:W-:Y:S05]  /*0dd0*/  EXIT ;  /* 0x000000000000794d */ /* 0x000fea0003800000 */
.L_x_7:
[----:B------:R-:W-:-:S00]  /*0de0*/  BRA `(.L_x_7) ;  /* 0xfffffffc00fc7947 */ /* 0x000fc0000383ffff */
[----:B------:R-:W-:-:S00]  /*0df0*/  NOP ;  /* 0x0000000000007918 */ /* 0x000fc00000000000 */
        /* <DEDUP_REMOVED lines=8> */
.L_x_8:


//--------------------- .nv.shared.reserved.0     --------------------------
	.section	.nv.shared.reserved.0,"aw",@nobits
	.weak		__nv_reservedSMEM_offset_0_alias
	.size		__nv_reservedSMEM_offset_0_alias, 0, 64
	.other		__nv_reservedSMEM_offset_0_alias,@"STO_CUDA_RESERVED_SHARED STV_DEFAULT"
__nv_reservedSMEM_offset_0_alias:
	.zero		0
	.zero		64


//--------------------- .nv.constant0._Z18computeSingleEntryPfS_S_iii --------------------------
	.section	.nv.constant0._Z18computeSingleEntryPfS_S_iii,"a",@progbits
	.sectionflags	@""
	.align	4
.nv.constant0._Z18computeSingleEntryPfS_S_iii:
	.zero		932


//--------------------- SYMBOLS --------------------------

	.type		.nv.reservedSmem.offset0,@object
	.size		.nv.reservedSmem.offset0,0x4
